	.headerflags	@"EF_CUDA_TEXMODE_UNIFIED EF_CUDA_64BIT_ADDRESS EF_CUDA_ACCELERATORS EF_CUDA_SM90 EF_CUDA_VIRTUAL_SM(EF_CUDA_SM90)"
	.elftype	@"ET_EXEC"


//--------------------- .nv.info                  --------------------------
	.section	.nv.info,"",@"SHT_CUDA_INFO"
	.align	4


	//----- nvinfo : EIATTR_REGCOUNT
	.align		4
        /*0000*/ 	.byte	0x04, 0x2f
        /*0002*/ 	.short	(.L_3 - .L_2)
	.align		4
.L_2:
        /*0004*/ 	.word	index@(triton_poi_fused__native_batch_norm_legit_no_training_hardtanh_7)
        /*0008*/ 	.word	0x00000026


	//----- nvinfo : EIATTR_MIN_STACK_SIZE
	.align		4
.L_3:
        /*000c*/ 	.byte	0x04, 0x12
        /*000e*/ 	.short	(.L_5 - .L_4)
	.align		4
.L_4:
        /*0010*/ 	.word	index@(triton_poi_fused__native_batch_norm_legit_no_training_hardtanh_7)
        /*0014*/ 	.word	0x00000000


	//----- nvinfo : EIATTR_FRAME_SIZE
	.align		4
.L_5:
        /*0018*/ 	.byte	0x04, 0x11
        /*001a*/ 	.short	(.L_7 - .L_6)
	.align		4
.L_6:
        /*001c*/ 	.word	index@(triton_poi_fused__native_batch_norm_legit_no_training_hardtanh_7)
        /*0020*/ 	.word	0x00000000


	//----- nvinfo : EIATTR_MIN_STACK_SIZE
	.align		4
.L_7:
        /*0024*/ 	.byte	0x04, 0x12
        /*0026*/ 	.short	(.L_9 - .L_8)
	.align		4
.L_8:
        /*0028*/ 	.word	index@(triton_poi_fused__native_batch_norm_legit_no_training_hardtanh_7)
        /*002c*/ 	.word	0x00000000
.L_9:


//--------------------- .nv.info.triton_poi_fused__native_batch_norm_legit_no_training_hardtanh_7 --------------------------
	.section	.nv.info.triton_poi_fused__native_batch_norm_legit_no_training_hardtanh_7,"",@"SHT_CUDA_INFO"
	.sectionflags	@""
	.align	4


	//----- nvinfo : EIATTR_CUDA_API_VERSION
	.align		4
        /*0000*/ 	.byte	0x04, 0x37
        /*0002*/ 	.short	(.L_11 - .L_10)
.L_10:
        /*0004*/ 	.word	0x0000007c


	//----- nvinfo : EIATTR_KPARAM_INFO
	.align		4
.L_11:
        /*0008*/ 	.byte	0x04, 0x17
        /*000a*/ 	.short	(.L_13 - .L_12)
.L_12:
        /*000c*/ 	.word	0x00000000
        /*0010*/ 	.short	0x0006
        /*0012*/ 	.short	0x0030
        /*0014*/ 	.byte	0x00, 0xf0, 0x11, 0x00


	//----- nvinfo : EIATTR_KPARAM_INFO
	.align		4
.L_13:
        /*0018*/ 	.byte	0x04, 0x17
        /*001a*/ 	.short	(.L_15 - .L_14)
.L_14:
        /*001c*/ 	.word	0x00000000
        /*0020*/ 	.short	0x0005
        /*0022*/ 	.short	0x0028
        /*0024*/ 	.byte	0x00, 0xf4, 0x21, 0x00


	//----- nvinfo : EIATTR_KPARAM_INFO
	.align		4
.L_15:
        /*0028*/ 	.byte	0x04, 0x17
        /*002a*/ 	.short	(.L_17 - .L_16)
.L_16:
        /*002c*/ 	.word	0x00000000
        /*0030*/ 	.short	0x0004
        /*0032*/ 	.short	0x0020
        /*0034*/ 	.byte	0x00, 0xf4, 0x21, 0x00


	//----- nvinfo : EIATTR_KPARAM_INFO
	.align		4
.L_17:
        /*0038*/ 	.byte	0x04, 0x17
        /*003a*/ 	.short	(.L_19 - .L_18)
.L_18:
        /*003c*/ 	.word	0x00000000
        /*0040*/ 	.short	0x0003
        /*0042*/ 	.short	0x0018
        /*0044*/ 	.byte	0x00, 0xf4, 0x21, 0x00


	//----- nvinfo : EIATTR_KPARAM_INFO
	.align		4
.L_19:
        /*0048*/ 	.byte	0x04, 0x17
        /*004a*/ 	.short	(.L_21 - .L_20)
.L_20:
        /*004c*/ 	.word	0x00000000
        /*0050*/ 	.short	0x0002
        /*0052*/ 	.short	0x0010
        /*0054*/ 	.byte	0x00, 0xf4, 0x21, 0x00


	//----- nvinfo : EIATTR_KPARAM_INFO
	.align		4
.L_21:
        /*0058*/ 	.byte	0x04, 0x17
        /*005a*/ 	.short	(.L_23 - .L_22)
.L_22:
        /*005c*/ 	.word	0x00000000
        /*0060*/ 	.short	0x0001
        /*0062*/ 	.short	0x0008
        /*0064*/ 	.byte	0x00, 0xf4, 0x21, 0x00


	//----- nvinfo : EIATTR_KPARAM_INFO
	.align		4
.L_23:
        /*0068*/ 	.byte	0x04, 0x17
        /*006a*/ 	.short	(.L_25 - .L_24)
.L_24:
        /*006c*/ 	.word	0x00000000
        /*0070*/ 	.short	0x0000
        /*0072*/ 	.short	0x0000
        /*0074*/ 	.byte	0x00, 0xf4, 0x21, 0x00


	//----- nvinfo : EIATTR_SPARSE_MMA_MASK
	.align		4
.L_25:
        /*0078*/ 	.byte	0x03, 0x50
        /*007a*/ 	.short	0x0000


	//----- nvinfo : EIATTR_MAXREG_COUNT
	.align		4
        /*007c*/ 	.byte	0x03, 0x1b
        /*007e*/ 	.short	0x00ff


	//----- nvinfo : EIATTR_EXIT_INSTR_OFFSETS
	.align		4
        /*0080*/ 	.byte	0x04, 0x1c
        /*0082*/ 	.short	(.L_27 - .L_26)


	//   ....[0]....
.L_26:
        /*0084*/ 	.word	0x00000bd0


	//----- nvinfo : EIATTR_REQNTID
	.align		4
.L_27:
        /*0088*/ 	.byte	0x04, 0x10
        /*008a*/ 	.short	(.L_29 - .L_28)
.L_28:
        /*008c*/ 	.word	0x00000080
        /*0090*/ 	.word	0x00000001
        /*0094*/ 	.word	0x00000001


	//----- nvinfo : EIATTR_CBANK_PARAM_SIZE
	.align		4
.L_29:
        /*0098*/ 	.byte	0x03, 0x19
        /*009a*/ 	.short	0x0034


	//----- nvinfo : EIATTR_PARAM_CBANK
	.align		4
        /*009c*/ 	.byte	0x04, 0x0a
        /*009e*/ 	.short	(.L_31 - .L_30)
	.align		4
.L_30:
        /*00a0*/ 	.word	index@(.nv.constant0.triton_poi_fused__native_batch_norm_legit_no_training_hardtanh_7)
        /*00a4*/ 	.short	0x0210
        /*00a6*/ 	.short	0x0034


	//----- nvinfo : EIATTR_SW_WAR
	.align		4
.L_31:
        /*00a8*/ 	.byte	0x04, 0x36
        /*00aa*/ 	.short	(.L_33 - .L_32)
.L_32:
        /*00ac*/ 	.word	0x00000008
.L_33:


//--------------------- .nv.callgraph             --------------------------
	.section	.nv.callgraph,"",@"SHT_CUDA_CALLGRAPH"
	.align	4
	.sectionentsize	8
	.align		4
        /*0000*/ 	.word	0x00000000
	.align		4
        /*0004*/ 	.word	0xffffffff
	.align		4
        /*0008*/ 	.word	0x00000000
	.align		4
        /*000c*/ 	.word	0xfffffffe
	.align		4
        /*0010*/ 	.word	0x00000000
	.align		4
        /*0014*/ 	.word	0xfffffffd
	.align		4
        /*0018*/ 	.word	0x00000000
	.align		4
        /*001c*/ 	.word	0xfffffffc


//--------------------- .nv.constant4             --------------------------
	.section	.nv.constant4,"a",@progbits
	.align	8
	.align		8
.nv.constant4:
        /*0000*/ 	.dword	_$_str
	.align		8
        /*0008*/ 	.dword	_$_str_$_2


//--------------------- .text.triton_poi_fused__native_batch_norm_legit_no_training_hardtanh_7 --------------------------
	.section	.text.triton_poi_fused__native_batch_norm_legit_no_training_hardtanh_7,"ax",@progbits
	.align	128
        .global         triton_poi_fused__native_batch_norm_legit_no_training_hardtanh_7
        .type           triton_poi_fused__native_batch_norm_legit_no_training_hardtanh_7,@function
        .size           triton_poi_fused__native_batch_norm_legit_no_training_hardtanh_7,(.L_x_1 - triton_poi_fused__native_batch_norm_legit_no_training_hardtanh_7)
        .other          triton_poi_fused__native_batch_norm_legit_no_training_hardtanh_7,@"STO_CUDA_ENTRY STV_DEFAULT"
triton_poi_fused__native_batch_norm_legit_no_training_hardtanh_7:
.text.triton_poi_fused__native_batch_norm_legit_no_training_hardtanh_7:
[----:B------:R-:W-:Y:S01]  /*0000*/  LDC R1, c[0x0][0x28] ;  /* 0x00000a00ff017b82 */ /* 0x000fe20000000800 */
[----:B------:R-:W1:Y:S07]  /*0010*/  S2R R0, SR_TID.X ;  /* 0x0000000000007919 */ /* 0x000e6e0000002100 */
[----:B------:R-:W2:Y:S01]  /*0020*/  LDC.64 R16, c[0x0][0x220] ;  /* 0x00008800ff107b82 */ /* 0x000ea20000000a00 */
[----:B------:R-:W-:Y:S01]  /*0030*/  ULDC.64 UR4, c[0x0][0x208] ;  /* 0x0000820000047ab9 */ /* 0x000fe20000000a00 */
[----:B------:R-:W3:Y:S06]  /*0040*/  S2R R3, SR_CTAID.X ;  /* 0x0000000000037919 */ /* 0x000eec0000002500 */
[----:B------:R-:W4:Y:S08]  /*0050*/  LDC.64 R20, c[0x0][0x218] ;  /* 0x00008600ff147b82 */ /* 0x000f300000000a00 */
[----:B------:R-:W5:Y:S08]  /*0060*/  LDC.64 R22, c[0x0][0x210] ;  /* 0x00008400ff167b82 */ /* 0x000f700000000a00 */
[----:B------:R-:W5:Y:S01]  /*0070*/  LDC.64 R32, c[0x0][0x230] ;  /* 0x00008c00ff207b82 */ /* 0x000f620000000a00 */
[----:B-1----:R-:W-:-:S04]  /*0080*/  SHF.L.U32 R0, R0, 0x2, RZ ;  /* 0x0000000200007819 */ /* 0x002fc800000006ff */
[----:B------:R-:W-:-:S04]  /*0090*/  LOP3.LUT R0, R0, 0x1fc, RZ, 0xc0, !PT ;  /* 0x000001fc00007812 */ /* 0x000fc800078ec0ff */
[----:B---3--:R-:W-:-:S05]  /*00a0*/  LEA R2, R3, R0, 0xa ;  /* 0x0000000003027211 */ /* 0x008fca00078e50ff */
[----:B------:R-:W-:-:S05]  /*00b0*/  IMAD.HI R0, R2, 0x38e38e39, RZ ;  /* 0x38e38e3902007827 */ /* 0x000fca00078e02ff */
[----:B------:R-:W-:-:S04]  /*00c0*/  SHF.R.U32.HI R3, RZ, 0x1f, R0 ;  /* 0x0000001fff037819 */ /* 0x000fc80000011600 */
[----:B------:R-:W-:-:S05]  /*00d0*/  LEA.HI.SX32 R3, R0, R3, 0x1b ;  /* 0x0000000300037211 */ /* 0x000fca00078fdaff */
[----:B------:R-:W-:-:S04]  /*00e0*/  IMAD R19, R3, -0x90, R2 ;  /* 0xffffff7003137824 */ /* 0x000fc800078e0202 */
[----:B--2---:R-:W-:-:S06]  /*00f0*/  IMAD.WIDE R12, R19, 0x4, R16 ;  /* 0x00000004130c7825 */ /* 0x004fcc00078e0210 */
[----:B------:R-:W2:Y:S01]  /*0100*/  LDG.E.EL.128 R12, desc[UR4][R12.64] ;  /* 0x000000040c0c7981 */ /* 0x000ea2000c2e1d00 */
[----:B------:R-:W-:Y:S01]  /*0110*/  IADD3 R3, R2, 0x200, RZ ;  /* 0x0000020002037810 */ /* 0x000fe20007ffe0ff */
[----:B----4-:R-:W-:-:S04]  /*0120*/  IMAD.WIDE R8, R19, 0x4, R20 ;  /* 0x0000000413087825 */ /* 0x010fc800078e0214 */
[----:B------:R-:W-:Y:S02]  /*0130*/  IMAD.HI R0, R3, 0x38e38e39, RZ ;  /* 0x38e38e3903007827 */ /* 0x000fe400078e02ff */
[----:B------:R-:W3:Y:S02]  /*0140*/  LDG.E.EL.128 R8, desc[UR4][R8.64] ;  /* 0x0000000408087981 */ /* 0x000ee4000c2e1d00 */
[----:B-----5:R-:W-:Y:S01]  /*0150*/  IMAD.WIDE R22, R2, 0x4, R22 ;  /* 0x0000000402167825 */ /* 0x020fe200078e0216 */
[----:B------:R-:W-:-:S04]  /*0160*/  SHF.R.U32.HI R25, RZ, 0x1f, R0 ;  /* 0x0000001fff197819 */ /* 0x000fc80000011600 */
[----:B------:R-:W3:Y:S01]  /*0170*/  LDG.E.128 R4, desc[UR4][R22.64] ;  /* 0x0000000416047981 */ /* 0x000ee2000c1e1d00 */
[----:B------:R-:W-:-:S03]  /*0180*/  LEA.HI.SX32 R0, R0, R25, 0x1b ;  /* 0x0000001900007211 */ /* 0x000fc600078fdaff */
[----:B------:R1:W4:Y:S02]  /*0190*/  LDG.E.128 R28, desc[UR4][R22.64+0x800] ;  /* 0x00080004161c7981 */ /* 0x000324000c1e1d00 */
[----:B------:R-:W-:-:S04]  /*01a0*/  IMAD R3, R0, -0x90, R3 ;  /* 0xffffff7000037824 */ /* 0x000fc800078e0203 */
[----:B------:R-:W-:Y:S01]  /*01b0*/  IMAD.WIDE R24, R3, 0x4, R20 ;  /* 0x0000000403187825 */ /* 0x000fe200078e0214 */
[----:B-1----:R-:W1:Y:S05]  /*01c0*/  LDC.64 R22, c[0x0][0x228] ;  /* 0x00008a00ff167b82 */ /* 0x002e6a0000000a00 */
[----:B------:R-:W4:Y:S01]  /*01d0*/  LDG.E.EL.128 R24, desc[UR4][R24.64] ;  /* 0x0000000418187981 */ /* 0x000f22000c2e1d00 */
[----:B------:R-:W-:Y:S01]  /*01e0*/  HFMA2.MMA R0, -RZ, RZ, 1.625, 0 ;  /* 0x3e800000ff007435 */ /* 0x000fe200000001ff */
[----:B-1----:R-:W-:-:S04]  /*01f0*/  IMAD.WIDE R34, R19, 0x4, R22 ;  /* 0x0000000413227825 */ /* 0x002fc800078e0216 */
[----:B--2---:R-:W-:Y:S01]  /*0200*/  FADD R18, R12, 9.9999997473787516356e-06 ;  /* 0x3727c5ac0c127421 */ /* 0x004fe20000000000 */
[----:B------:R-:W-:-:S05]  /*0210*/  FADD R20, R13, 9.9999997473787516356e-06 ;  /* 0x3727c5ac0d147421 */ /* 0x000fca0000000000 */
[----:B------:R-:W1:Y:S01]  /*0220*/  MUFU.SQRT R18, R18 ;  /* 0x0000001200127308 */ /* 0x000e620000002000 */
[----:B------:R-:W-:-:S07]  /*0230*/  FADD R14, R14, 9.9999997473787516356e-06 ;  /* 0x3727c5ac0e0e7421 */ /* 0x000fce0000000000 */
[----:B------:R-:W2:Y:S01]  /*0240*/  MUFU.SQRT R20, R20 ;  /* 0x0000001400147308 */ /* 0x000ea20000002000 */
[----:B------:R-:W-:-:S07]  /*0250*/  FADD R15, R15, 9.9999997473787516356e-06 ;  /* 0x3727c5ac0f0f7421 */ /* 0x000fce0000000000 */
[----:B------:R-:W5:Y:S01]  /*0260*/  MUFU.SQRT R12, R14 ;  /* 0x0000000e000c7308 */ /* 0x000f620000002000 */
[----:B-1----:R-:W-:-:S07]  /*0270*/  FSETP.GT.AND P6, PT, R18, 8.50705917302346158658e+37, PT ;  /* 0x7e8000001200780b */ /* 0x002fce0003fc4000 */
[----:B------:R-:W1:Y:S01]  /*0280*/  MUFU.SQRT R13, R15 ;  /* 0x0000000f000d7308 */ /* 0x000e620000002000 */
[----:B--2---:R-:W-:Y:S02]  /*0290*/  FSETP.GT.AND P5, PT, R20, 8.50705917302346158658e+37, PT ;  /* 0x7e8000001400780b */ /* 0x004fe40003fa4000 */
[----:B------:R-:W-:Y:S02]  /*02a0*/  FSETP.GEU.AND P4, PT, R18, 1.175494350822287508e-38, PT ;  /* 0x008000001200780b */ /* 0x000fe40003f8e000 */
[----:B------:R-:W-:Y:S02]  /*02b0*/  FSETP.GEU.AND P3, PT, R20, 1.175494350822287508e-38, PT ;  /* 0x008000001400780b */ /* 0x000fe40003f6e000 */
[----:B-----5:R-:W-:Y:S01]  /*02c0*/  FSETP.GT.AND P2, PT, R12, 8.50705917302346158658e+37, PT ;  /* 0x7e8000000c00780b */ /* 0x020fe20003f44000 */
[----:B------:R-:W-:Y:S01]  /*02d0*/  @P6 FMUL R18, R18, 0.25 ;  /* 0x3e80000012126820 */ /* 0x000fe20000400000 */
[----:B---3--:R-:W-:Y:S01]  /*02e0*/  FADD R4, R4, -R8 ;  /* 0x8000000804047221 */ /* 0x008fe20000000000 */
[----:B------:R-:W-:-:S02]  /*02f0*/  FSETP.GEU.AND P0, PT, R12, 1.175494350822287508e-38, PT ;  /* 0x008000000c00780b */ /* 0x000fc40003f0e000 */
[----:B------:R-:W-:Y:S02]  /*0300*/  FSEL R8, R0, 1, P6 ;  /* 0x3f80000000087808 */ /* 0x000fe40003000000 */
[----:B------:R-:W-:Y:S01]  /*0310*/  @P5 FMUL R20, R20, 0.25 ;  /* 0x3e80000014145820 */ /* 0x000fe20000400000 */
[C---:B-1----:R-:W-:Y:S01]  /*0320*/  FSETP.GT.AND P1, PT, R13.reuse, 8.50705917302346158658e+37, PT ;  /* 0x7e8000000d00780b */ /* 0x042fe20003f24000 */
[----:B------:R-:W-:Y:S01]  /*0330*/  @!P4 FMUL R18, R18, 16777216 ;  /* 0x4b8000001212c820 */ /* 0x000fe20000400000 */
[----:B------:R-:W-:Y:S01]  /*0340*/  FSETP.GEU.AND P6, PT, R13, 1.175494350822287508e-38, PT ;  /* 0x008000000d00780b */ /* 0x000fe20003fce000 */
[----:B------:R-:W-:Y:S01]  /*0350*/  @!P3 FMUL R20, R20, 16777216 ;  /* 0x4b8000001414b820 */ /* 0x000fe20000400000 */
[----:B------:R-:W-:Y:S02]  /*0360*/  FADD R5, R5, -R9 ;  /* 0x8000000905057221 */ /* 0x000fe40000000000 */
[----:B------:R-:W1:Y:S01]  /*0370*/  MUFU.RCP R9, R18 ;  /* 0x0000001200097308 */ /* 0x000e620000001000 */
[----:B------:R-:W-:Y:S01]  /*0380*/  @P2 FMUL R12, R12, 0.25 ;  /* 0x3e8000000c0c2820 */ /* 0x000fe20000400000 */
[----:B------:R-:W-:-:S06]  /*0390*/  FADD R7, R7, -R11 ;  /* 0x8000000b07077221 */ /* 0x000fcc0000000000 */
[----:B------:R-:W2:Y:S01]  /*03a0*/  MUFU.RCP R20, R20 ;  /* 0x0000001400147308 */ /* 0x000ea20000001000 */
[----:B------:R-:W-:Y:S01]  /*03b0*/  @P1 FMUL R13, R13, 0.25 ;  /* 0x3e8000000d0d1820 */ /* 0x000fe20000400000 */
[----:B------:R-:W-:Y:S01]  /*03c0*/  @!P0 FMUL R12, R12, 16777216 ;  /* 0x4b8000000c0c8820 */ /* 0x000fe20000400000 */
[----:B------:R-:W-:Y:S01]  /*03d0*/  FSEL R11, R0, 1, P5 ;  /* 0x3f800000000b7808 */ /* 0x000fe20002800000 */
[----:B----4-:R-:W-:Y:S01]  /*03e0*/  FADD R29, R29, -R25 ;  /* 0x800000191d1d7221 */ /* 0x010fe20000000000 */
[----:B------:R-:W-:Y:S01]  /*03f0*/  @!P6 FMUL R13, R13, 16777216 ;  /* 0x4b8000000d0de820 */ /* 0x000fe20000400000 */
[----:B------:R-:W-:Y:S01]  /*0400*/  FADD R24, R28, -R24 ;  /* 0x800000181c187221 */ /* 0x000fe20000000000 */
[----:B------:R-:W-:Y:S01]  /*0410*/  @!P4 FMUL R8, R8, 16777216 ;  /* 0x4b8000000808c820 */ /* 0x000fe20000400000 */
[----:B------:R-:W3:Y:S01]  /*0420*/  MUFU.RCP R25, R12 ;  /* 0x0000000c00197308 */ /* 0x000ee20000001000 */
[----:B------:R-:W-:Y:S02]  /*0430*/  @!P3 FMUL R11, R11, 16777216 ;  /* 0x4b8000000b0bb820 */ /* 0x000fe40000400000 */
[----:B-1----:R-:W-:Y:S01]  /*0440*/  FMUL R9, R9, R8 ;  /* 0x0000000809097220 */ /* 0x002fe20000400000 */
[----:B------:R-:W-:-:S04]  /*0450*/  FSEL R8, R0, 1, P2 ;  /* 0x3f80000000087808 */ /* 0x000fc80001000000 */
[----:B------:R-:W1:Y:S01]  /*0460*/  MUFU.RCP R28, R13 ;  /* 0x0000000d001c7308 */ /* 0x000e620000001000 */
[----:B--2---:R-:W-:Y:S01]  /*0470*/  FMUL R18, R20, R11 ;  /* 0x0000000b14127220 */ /* 0x004fe20000400000 */
[----:B------:R-:W-:Y:S01]  /*0480*/  FSEL R11, R0, 1, P1 ;  /* 0x3f800000000b7808 */ /* 0x000fe20000800000 */
[----:B------:R-:W-:Y:S01]  /*0490*/  @!P0 FMUL R8, R8, 16777216 ;  /* 0x4b80000008088820 */ /* 0x000fe20000400000 */
[----:B------:R-:W-:-:S03]  /*04a0*/  FMUL R21, R9, R4 ;  /* 0x0000000409157220 */ /* 0x000fc60000400000 */
[----:B------:R-:W-:Y:S01]  /*04b0*/  @!P6 FMUL R11, R11, 16777216 ;  /* 0x4b8000000b0be820 */ /* 0x000fe20000400000 */
[----:B---3--:R-:W-:Y:S01]  /*04c0*/  FMUL R25, R25, R8 ;  /* 0x0000000819197220 */ /* 0x008fe20000400000 */
[----:B------:R-:W-:Y:S01]  /*04d0*/  FADD R6, R6, -R10 ;  /* 0x8000000a06067221 */ /* 0x000fe20000000000 */
[----:B0-----:R-:W-:-:S04]  /*04e0*/  IMAD.WIDE R8, R19, 0x4, R32 ;  /* 0x0000000413087825 */ /* 0x001fc800078e0220 */
[----:B------:R-:W-:Y:S01]  /*04f0*/  FMUL R18, R18, R5 ;  /* 0x0000000512127220 */ /* 0x000fe20000400000 */
[----:B-1----:R-:W-:Y:S01]  /*0500*/  FMUL R28, R28, R11 ;  /* 0x0000000b1c1c7220 */ /* 0x002fe20000400000 */
[----:B------:R-:W-:Y:S01]  /*0510*/  FMUL R25, R25, R6 ;  /* 0x0000000619197220 */ /* 0x000fe20000400000 */
[----:B------:R-:W2:Y:S02]  /*0520*/  LDG.E.EL.128 R8, desc[UR4][R8.64] ;  /* 0x0000000408087981 */ /* 0x000ea4000c2e1d00 */
[----:B------:R-:W-:Y:S02]  /*0530*/  FMUL R28, R28, R7 ;  /* 0x000000071c1c7220 */ /* 0x000fe40000400000 */
[----:B------:R-:W2:Y:S01]  /*0540*/  LDG.E.EL.128 R4, desc[UR4][R34.64] ;  /* 0x0000000422047981 */ /* 0x000ea2000c2e1d00 */
[----:B------:R-:W-:-:S06]  /*0550*/  IMAD.WIDE R12, R3, 0x4, R16 ;  /* 0x00000004030c7825 */ /* 0x000fcc00078e0210 */
[----:B------:R-:W3:Y:S01]  /*0560*/  LDG.E.EL.128 R12, desc[UR4][R12.64] ;  /* 0x000000040c0c7981 */ /* 0x000ee2000c2e1d00 */
[----:B------:R-:W-:-:S04]  /*0570*/  IMAD.WIDE R16, R3, 0x4, R22 ;  /* 0x0000000403107825 */ /* 0x000fc800078e0216 */
[----:B------:R-:W-:-:S04]  /*0580*/  IMAD.WIDE R22, R3, 0x4, R32 ;  /* 0x0000000403167825 */ /* 0x000fc800078e0220 */
[----:B--2---:R-:W-:Y:S01]  /*0590*/  FFMA R4, R4, R21, R8 ;  /* 0x0000001504047223 */ /* 0x004fe20000000008 */
[----:B------:R-:W-:Y:S01]  /*05a0*/  FFMA R5, R5, R18, R9 ;  /* 0x0000001205057223 */ /* 0x000fe20000000009 */
[----:B------:R-:W2:Y:S04]  /*05b0*/  LDG.E.EL.128 R20, desc[UR4][R22.64] ;  /* 0x0000000416147981 */ /* 0x000ea8000c2e1d00 */
[----:B------:R-:W2:Y:S01]  /*05c0*/  LDG.E.EL.128 R16, desc[UR4][R16.64] ;  /* 0x0000000410107981 */ /* 0x000ea2000c2e1d00 */
[----:B---3--:R-:W-:Y:S01]  /*05d0*/  FADD R3, R12, 9.9999997473787516356e-06 ;  /* 0x3727c5ac0c037421 */ /* 0x008fe20000000000 */
[----:B------:R-:W-:Y:S01]  /*05e0*/  FADD R14, R14, 9.9999997473787516356e-06 ;  /* 0x3727c5ac0e0e7421 */ /* 0x000fe20000000000 */
[----:B------:R-:W-:-:S04]  /*05f0*/  FADD R8, R13, 9.9999997473787516356e-06 ;  /* 0x3727c5ac0d087421 */ /* 0x000fc80000000000 */
[----:B------:R-:W0:Y:S01]  /*0600*/  MUFU.SQRT R3, R3 ;  /* 0x0000000300037308 */ /* 0x000e220000002000 */
[----:B------:R-:W-:Y:S01]  /*0610*/  FADD R15, R15, 9.9999997473787516356e-06 ;  /* 0x3727c5ac0f0f7421 */ /* 0x000fe20000000000 */
[----:B------:R-:W-:-:S06]  /*0620*/  FFMA R6, R6, R25, R10 ;  /* 0x0000001906067223 */ /* 0x000fcc000000000a */
[----:B------:R-:W1:Y:S08]  /*0630*/  MUFU.SQRT R9, R14 ;  /* 0x0000000e00097308 */ /* 0x000e700000002000 */
[----:B------:R-:W3:Y:S01]  /*0640*/  MUFU.SQRT R8, R8 ;  /* 0x0000000800087308 */ /* 0x000ee20000002000 */
[----:B0-----:R-:W-:-:S07]  /*0650*/  FSETP.GT.AND P6, PT, R3, 8.50705917302346158658e+37, PT ;  /* 0x7e8000000300780b */ /* 0x001fce0003fc4000 */
[----:B------:R-:W0:Y:S01]  /*0660*/  MUFU.SQRT R10, R15 ;  /* 0x0000000f000a7308 */ /* 0x000e220000002000 */
[C---:B-1----:R-:W-:Y:S02]  /*0670*/  FSETP.GT.AND P3, PT, R9.reuse, 8.50705917302346158658e+37, PT ;  /* 0x7e8000000900780b */ /* 0x042fe40003f64000 */
[----:B------:R-:W-:Y:S02]  /*0680*/  FSETP.GEU.AND P0, PT, R9, 1.175494350822287508e-38, PT ;  /* 0x008000000900780b */ /* 0x000fe40003f0e000 */
[C---:B---3--:R-:W-:Y:S01]  /*0690*/  FSETP.GT.AND P5, PT, R8.reuse, 8.50705917302346158658e+37, PT ;  /* 0x7e8000000800780b */ /* 0x048fe20003fa4000 */
[----:B------:R-:W-:Y:S01]  /*06a0*/  FFMA R7, R7, R28, R11 ;  /* 0x0000001c07077223 */ /* 0x000fe2000000000b */
[----:B------:R-:W-:Y:S02]  /*06b0*/  FSETP.GEU.AND P1, PT, R8, 1.175494350822287508e-38, PT ;  /* 0x008000000800780b */ /* 0x000fe40003f2e000 */
[C---:B------:R-:W-:Y:S01]  /*06c0*/  FSETP.GEU.AND P4, PT, R3.reuse, 1.175494350822287508e-38, PT ;  /* 0x008000000300780b */ /* 0x040fe20003f8e000 */
[----:B------:R-:W-:Y:S01]  /*06d0*/  @P6 FMUL R3, R3, 0.25 ;  /* 0x3e80000003036820 */ /* 0x000fe20000400000 */
[----:B0-----:R-:W-:-:S02]  /*06e0*/  FSETP.GT.AND P2, PT, R10, 8.50705917302346158658e+37, PT ;  /* 0x7e8000000a00780b */ /* 0x001fc40003f44000 */
[----:B------:R-:W-:Y:S02]  /*06f0*/  FSEL R11, R0, 1, P6 ;  /* 0x3f800000000b7808 */ /* 0x000fe40003000000 */
[----:B------:R-:W-:Y:S01]  /*0700*/  FSETP.GEU.AND P6, PT, R10, 1.175494350822287508e-38, PT ;  /* 0x008000000a00780b */ /* 0x000fe20003fce000 */
[----:B------:R-:W-:Y:S02]  /*0710*/  @P3 FMUL R9, R9, 0.25 ;  /* 0x3e80000009093820 */ /* 0x000fe40000400000 */
[----:B------:R-:W-:Y:S02]  /*0720*/  @P5 FMUL R8, R8, 0.25 ;  /* 0x3e80000008085820 */ /* 0x000fe40000400000 */
[----:B------:R-:W-:Y:S02]  /*0730*/  @!P0 FMUL R9, R9, 16777216 ;  /* 0x4b80000009098820 */ /* 0x000fe40000400000 */
[----:B------:R-:W-:Y:S02]  /*0740*/  @!P1 FMUL R8, R8, 16777216 ;  /* 0x4b80000008089820 */ /* 0x000fe40000400000 */
[----:B------:R-:W-:Y:S01]  /*0750*/  @P2 FMUL R10, R10, 0.25 ;  /* 0x3e8000000a0a2820 */ /* 0x000fe20000400000 */
[----:B------:R-:W-:Y:S01]  /*0760*/  @!P4 FMUL R3, R3, 16777216 ;  /* 0x4b8000000303c820 */ /* 0x000fe20000400000 */
[----:B------:R-:W0:Y:S02]  /*0770*/  MUFU.RCP R9, R9 ;  /* 0x0000000900097308 */ /* 0x000e240000001000 */
[----:B------:R-:W-:Y:S01]  /*0780*/  @!P6 FMUL R10, R10, 16777216 ;  /* 0x4b8000000a0ae820 */ /* 0x000fe20000400000 */
[----:B------:R-:W-:-:S05]  /*0790*/  FSEL R14, R0, 1, P3 ;  /* 0x3f800000000e7808 */ /* 0x000fca0001800000 */
[----:B------:R-:W1:Y:S01]  /*07a0*/  MUFU.RCP R8, R8 ;  /* 0x0000000800087308 */ /* 0x000e620000001000 */
[----:B------:R-:W-:-:S07]  /*07b0*/  @!P0 FMUL R14, R14, 16777216 ;  /* 0x4b8000000e0e8820 */ /* 0x000fce0000400000 */
[----:B------:R3:W4:Y:S01]  /*07c0*/  MUFU.RCP R12, R3 ;  /* 0x00000003000c7308 */ /* 0x0007220000001000 */
[----:B------:R-:W-:-:S07]  /*07d0*/  FSEL R13, R0, 1, P2 ;  /* 0x3f800000000d7808 */ /* 0x000fce0001000000 */
[----:B------:R-:W5:Y:S01]  /*07e0*/  MUFU.RCP R10, R10 ;  /* 0x0000000a000a7308 */ /* 0x000f620000001000 */
[----:B---3--:R-:W-:Y:S01]  /*07f0*/  FSEL R3, R0, 1, P5 ;  /* 0x3f80000000037808 */ /* 0x008fe20002800000 */
[----:B------:R-:W-:Y:S01]  /*0800*/  FADD R26, R30, -R26 ;  /* 0x8000001a1e1a7221 */ /* 0x000fe20000000000 */
[----:B0-----:R-:W-:Y:S01]  /*0810*/  FMUL R9, R9, R14 ;  /* 0x0000000e09097220 */ /* 0x001fe20000400000 */
[----:B------:R-:W-:Y:S01]  /*0820*/  @!P4 FMUL R11, R11, 16777216 ;  /* 0x4b8000000b0bc820 */ /* 0x000fe20000400000 */
[----:B------:R-:W-:Y:S01]  /*0830*/  FSETP.GTU.AND P3, PT, R7, RZ, PT ;  /* 0x000000ff0700720b */ /* 0x000fe20003f6c000 */
[----:B------:R-:W-:Y:S01]  /*0840*/  @!P1 FMUL R3, R3, 16777216 ;  /* 0x4b80000003039820 */ /* 0x000fe20000400000 */
[----:B------:R-:W-:Y:S01]  /*0850*/  @!P6 FMUL R13, R13, 16777216 ;  /* 0x4b8000000d0de820 */ /* 0x000fe20000400000 */
[----:B------:R-:W-:Y:S01]  /*0860*/  FMUL R9, R9, R26 ;  /* 0x0000001a09097220 */ /* 0x000fe20000400000 */
[----:B------:R-:W-:Y:S01]  /*0870*/  FSETP.GTU.AND P5, PT, R6, RZ, PT ;  /* 0x000000ff0600720b */ /* 0x000fe20003fac000 */
[----:B-1----:R-:W-:Y:S01]  /*0880*/  FMUL R8, R8, R3 ;  /* 0x0000000308087220 */ /* 0x002fe20000400000 */
[----:B----4-:R-:W-:Y:S01]  /*0890*/  FMUL R11, R12, R11 ;  /* 0x0000000b0c0b7220 */ /* 0x010fe20000400000 */
[----:B------:R-:W-:Y:S01]  /*08a0*/  FSEL R7, R7, RZ, P3 ;  /* 0x000000ff07077208 */ /* 0x000fe20001800000 */
[----:B------:R-:W-:Y:S01]  /*08b0*/  FADD R27, R31, -R27 ;  /* 0x8000001b1f1b7221 */ /* 0x000fe20000000000 */
[----:B------:R-:W-:Y:S01]  /*08c0*/  FMUL R8, R8, R29 ;  /* 0x0000001d08087220 */ /* 0x000fe20000400000 */
[----:B-----5:R-:W-:Y:S01]  /*08d0*/  FMUL R10, R10, R13 ;  /* 0x0000000d0a0a7220 */ /* 0x020fe20000400000 */
[----:B------:R-:W-:Y:S01]  /*08e0*/  FSEL R6, R6, RZ, P5 ;  /* 0x000000ff06067208 */ /* 0x000fe20002800000 */
[----:B------:R-:W-:Y:S01]  /*08f0*/  FMUL R11, R11, R24 ;  /* 0x000000180b0b7220 */ /* 0x000fe20000400000 */
[----:B------:R-:W-:Y:S01]  /*0900*/  FSETP.GTU.AND P0, PT, R5, RZ, PT ;  /* 0x000000ff0500720b */ /* 0x000fe20003f0c000 */
[----:B------:R-:W0:Y:S01]  /*0910*/  LDC.64 R12, c[0x0][0x238] ;  /* 0x00008e00ff0c7b82 */ /* 0x000e220000000a00 */
[----:B------:R-:W-:Y:S01]  /*0920*/  FSETP.GEU.AND P5, PT, R7, 6, PT ;  /* 0x40c000000700780b */ /* 0x000fe20003fae000 */
[----:B------:R-:W-:Y:S01]  /*0930*/  FMUL R10, R10, R27 ;  /* 0x0000001b0a0a7220 */ /* 0x000fe20000400000 */
[----:B------:R-:W-:-:S02]  /*0940*/  FSETP.GTU.AND P4, PT, R4, RZ, PT ;  /* 0x000000ff0400720b */ /* 0x000fc40003f8c000 */
[----:B------:R-:W-:Y:S02]  /*0950*/  FSEL R5, R5, RZ, P0 ;  /* 0x000000ff05057208 */ /* 0x000fe40000000000 */
[----:B------:R-:W-:Y:S02]  /*0960*/  FSETP.GEU.AND P0, PT, R6, 6, PT ;  /* 0x40c000000600780b */ /* 0x000fe40003f0e000 */
[----:B------:R-:W-:Y:S02]  /*0970*/  FSEL R4, R4, RZ, P4 ;  /* 0x000000ff04047208 */ /* 0x000fe40002000000 */
[----:B------:R-:W-:-:S04]  /*0980*/  FSETP.NAN.AND P4, PT, R7, R7, PT ;  /* 0x000000070700720b */ /* 0x000fc80003f88000 */
[----:B------:R-:W-:Y:S01]  /*0990*/  @P5 SEL R7, R7, 0x40c00000, P4 ;  /* 0x40c0000007075807 */ /* 0x000fe20002000000 */
[----:B0-----:R-:W-:-:S04]  /*09a0*/  IMAD.WIDE R2, R2, 0x4, R12 ;  /* 0x0000000402027825 */ /* 0x001fc800078e020c */
[----:B--2---:R-:W-:Y:S01]  /*09b0*/  FFMA R9, R18, R9, R22 ;  /* 0x0000000912097223 */ /* 0x004fe20000000016 */
[----:B------:R-:W-:Y:S01]  /*09c0*/  FFMA R8, R17, R8, R21 ;  /* 0x0000000811087223 */ /* 0x000fe20000000015 */
[----:B------:R-:W-:Y:S01]  /*09d0*/  FFMA R11, R16, R11, R20 ;  /* 0x0000000b100b7223 */ /* 0x000fe20000000014 */
[----:B------:R-:W-:Y:S02]  /*09e0*/  FFMA R19, R19, R10, R23 ;  /* 0x0000000a13137223 */ /* 0x000fe40000000017 */
[C---:B------:R-:W-:Y:S02]  /*09f0*/  FSETP.GTU.AND P1, PT, R9.reuse, RZ, PT ;  /* 0x000000ff0900720b */ /* 0x040fe40003f2c000 */
[----:B------:R-:W-:Y:S02]  /*0a00*/  FSETP.GTU.AND P2, PT, R8, RZ, PT ;  /* 0x000000ff0800720b */ /* 0x000fe40003f4c000 */
[----:B------:R-:W-:Y:S02]  /*0a10*/  FSEL R10, R9, RZ, P1 ;  /* 0x000000ff090a7208 */ /* 0x000fe40000800000 */
[----:B------:R-:W-:-:S02]  /*0a20*/  FSETP.GTU.AND P3, PT, R11, RZ, PT ;  /* 0x000000ff0b00720b */ /* 0x000fc40003f6c000 */
[----:B------:R-:W-:Y:S02]  /*0a30*/  FSETP.GEU.AND P1, PT, R5, 6, PT ;  /* 0x40c000000500780b */ /* 0x000fe40003f2e000 */
[----:B------:R-:W-:Y:S02]  /*0a40*/  FSETP.GTU.AND P6, PT, R19, RZ, PT ;  /* 0x000000ff1300720b */ /* 0x000fe40003fcc000 */
[----:B------:R-:W-:Y:S02]  /*0a50*/  FSEL R9, R8, RZ, P2 ;  /* 0x000000ff08097208 */ /* 0x000fe40001000000 */
[----:B------:R-:W-:Y:S02]  /*0a60*/  FSEL R8, R11, RZ, P3 ;  /* 0x000000ff0b087208 */ /* 0x000fe40001800000 */
[----:B------:R-:W-:Y:S02]  /*0a70*/  FSETP.NAN.AND P2, PT, R6, R6, PT ;  /* 0x000000060600720b */ /* 0x000fe40003f48000 */
[----:B------:R-:W-:-:S02]  /*0a80*/  FSETP.GEU.AND P3, PT, R4, 6, PT ;  /* 0x40c000000400780b */ /* 0x000fc40003f6e000 */
[----:B------:R-:W-:Y:S02]  /*0a90*/  FSETP.GEU.AND P5, PT, R10, 6, PT ;  /* 0x40c000000a00780b */ /* 0x000fe40003fae000 */
[----:B------:R-:W-:Y:S02]  /*0aa0*/  FSEL R11, R19, RZ, P6 ;  /* 0x000000ff130b7208 */ /* 0x000fe40003000000 */
[----:B------:R-:W-:Y:S02]  /*0ab0*/  FSETP.NAN.AND P6, PT, R5, R5, PT ;  /* 0x000000050500720b */ /* 0x000fe40003fc8000 */
[----:B------:R-:W-:Y:S02]  /*0ac0*/  @P0 SEL R6, R6, 0x40c00000, P2 ;  /* 0x40c0000006060807 */ /* 0x000fe40001000000 */
[----:B------:R-:W-:Y:S02]  /*0ad0*/  FSETP.GEU.AND P4, PT, R9, 6, PT ;  /* 0x40c000000900780b */ /* 0x000fe40003f8e000 */
[----:B------:R-:W-:-:S02]  /*0ae0*/  FSETP.GEU.AND P2, PT, R8, 6, PT ;  /* 0x40c000000800780b */ /* 0x000fc40003f4e000 */
[----:B------:R-:W-:Y:S02]  /*0af0*/  FSETP.GEU.AND P0, PT, R11, 6, PT ;  /* 0x40c000000b00780b */ /* 0x000fe40003f0e000 */
[----:B------:R-:W-:Y:S02]  /*0b00*/  @P1 SEL R5, R5, 0x40c00000, P6 ;  /* 0x40c0000005051807 */ /* 0x000fe40003000000 */
[----:B------:R-:W-:Y:S02]  /*0b10*/  FSETP.NAN.AND P6, PT, R4, R4, PT ;  /* 0x000000040400720b */ /* 0x000fe40003fc8000 */
[----:B------:R-:W-:Y:S02]  /*0b20*/  FSETP.NAN.AND P1, PT, R10, R10, PT ;  /* 0x0000000a0a00720b */ /* 0x000fe40003f28000 */
[----:B------:R-:W-:Y:S02]  /*0b30*/  @P3 SEL R4, R4, 0x40c00000, P6 ;  /* 0x40c0000004043807 */ /* 0x000fe40003000000 */
[----:B------:R-:W-:-:S02]  /*0b40*/  @P5 SEL R10, R10, 0x40c00000, P1 ;  /* 0x40c000000a0a5807 */ /* 0x000fc40000800000 */
[----:B------:R-:W-:Y:S02]  /*0b50*/  FSETP.NAN.AND P6, PT, R9, R9, PT ;  /* 0x000000090900720b */ /* 0x000fe40003fc8000 */
[C---:B------:R-:W-:Y:S02]  /*0b60*/  FSETP.NAN.AND P3, PT, R8.reuse, R8, PT ;  /* 0x000000080800720b */ /* 0x040fe40003f68000 */
[----:B------:R-:W-:Y:S02]  /*0b70*/  FSETP.NAN.AND P1, PT, R11, R11, PT ;  /* 0x0000000b0b00720b */ /* 0x000fe40003f28000 */
[----:B------:R-:W-:Y:S02]  /*0b80*/  @P4 SEL R9, R9, 0x40c00000, P6 ;  /* 0x40c0000009094807 */ /* 0x000fe40003000000 */
[----:B------:R-:W-:Y:S02]  /*0b90*/  @P2 SEL R8, R8, 0x40c00000, P3 ;  /* 0x40c0000008082807 */ /* 0x000fe40001800000 */
[----:B------:R-:W-:Y:S01]  /*0ba0*/  @P0 SEL R11, R11, 0x40c00000, P1 ;  /* 0x40c000000b0b0807 */ /* 0x000fe20000800000 */
[----:B------:R-:W-:Y:S04]  /*0bb0*/  STG.E.128 desc[UR4][R2.64], R4 ;  /* 0x0000000402007986 */ /* 0x000fe8000c101d04 */
[----:B------:R-:W-:Y:S01]  /*0bc0*/  STG.E.128 desc[UR4][R2.64+0x800], R8 ;  /* 0x0008000802007986 */ /* 0x000fe2000c101d04 */
[----:B------:R-:W-:Y:S05]  /*0bd0*/  EXIT ;  /* 0x000000000000794d */ /* 0x000fea0003800000 */
.L_x_0:
[----:B------:R-:W-:-:S00]  /*0be0*/  BRA `(.L_x_0) ;  /* 0xfffffffc00fc7947 */ /* 0x000fc0000383ffff */
[----:B------:R-:W-:-:S00]  /*0bf0*/  NOP ;  /* 0x0000000000007918 */ /* 0x000fc00000000000 */
        /* <DEDUP_REMOVED lines=8> */
.L_x_1:


//--------------------- .nv.global.init           --------------------------
	.section	.nv.global.init,"aw",@progbits
.nv.global.init:
	.type		_$_str,@object
	.size		_$_str,(_$_str_$_2 - _$_str)
_$_str:
        /*0000*/ 	.byte	0x5f, 0x5f, 0x43, 0x55, 0x44, 0x41, 0x5f, 0x46, 0x54, 0x5a, 0x00
	.type		_$_str_$_2,@object
	.size		_$_str_$_2,(.L_1 - _$_str_$_2)
_$_str_$_2:
        /*000b*/ 	.byte	0x5f, 0x5f, 0x43, 0x55, 0x44, 0x41, 0x5f, 0x50, 0x52, 0x45, 0x43, 0x5f, 0x53, 0x51, 0x52, 0x54
        /*001b*/ 	.byte	0x00
.L_1:


//--------------------- .nv.constant0.triton_poi_fused__native_batch_norm_legit_no_training_hardtanh_7 --------------------------
	.section	.nv.constant0.triton_poi_fused__native_batch_norm_legit_no_training_hardtanh_7,"a",@progbits
	.sectionflags	@""
	.align	4
.nv.constant0.triton_poi_fused__native_batch_norm_legit_no_training_hardtanh_7:
	.zero		580
